//
// Generated by NVIDIA NVVM Compiler
//
// Compiler Build ID: CL-36424714
// Cuda compilation tools, release 13.0, V13.0.88
// Based on NVVM 20.0.0
//

.version 9.0
.target sm_100
.address_size 64

	// .globl	_Z14distanceKernelP6uchar4ii4int2
.extern .func  (.param .b32 func_retval0) vprintf
(
	.param .b64 vprintf_param_0,
	.param .b64 vprintf_param_1
)
;
.global .align 1 .b8 $str[4] = {37, 100, 10};

.visible .entry _Z14distanceKernelP6uchar4ii4int2(
	.param .u64 .ptr .align 1 _Z14distanceKernelP6uchar4ii4int2_param_0,
	.param .u32 _Z14distanceKernelP6uchar4ii4int2_param_1,
	.param .u32 _Z14distanceKernelP6uchar4ii4int2_param_2,
	.param .align 8 .b8 _Z14distanceKernelP6uchar4ii4int2_param_3[8]
)
{
	.local .align 8 .b8 	__local_depot0[8];
	.reg .b64 	%SP;
	.reg .b64 	%SPL;
	.reg .pred 	%p<4>;
	.reg .b32 	%r<30>;
	.reg .b32 	%f<3>;
	.reg .b64 	%rd<9>;

	mov.u64 	%SPL, __local_depot0;
	cvta.local.u64 	%SP, %SPL;
	ld.param.u64 	%rd1, [_Z14distanceKernelP6uchar4ii4int2_param_0];
	ld.param.u32 	%r6, [_Z14distanceKernelP6uchar4ii4int2_param_1];
	ld.param.u32 	%r7, [_Z14distanceKernelP6uchar4ii4int2_param_2];
	ld.param.v2.u32 	{%r4, %r5}, [_Z14distanceKernelP6uchar4ii4int2_param_3];
	mov.u32 	%r9, %ctaid.x;
	mov.u32 	%r10, %ntid.x;
	mov.u32 	%r11, %tid.x;
	mad.lo.s32 	%r1, %r9, %r10, %r11;
	mov.u32 	%r12, %ctaid.y;
	mov.u32 	%r13, %ntid.y;
	mov.u32 	%r14, %tid.y;
	mad.lo.s32 	%r15, %r12, %r13, %r14;
	mul.lo.s32 	%r3, %r6, %r15;
	setp.ge.s32 	%p1, %r1, %r6;
	setp.ge.s32 	%p2, %r15, %r7;
	or.pred  	%p3, %p1, %p2;
	@%p3 bra 	$L__BB0_2;
	add.u64 	%rd2, %SP, 0;
	add.u64 	%rd3, %SPL, 0;
	cvta.to.global.u64 	%rd4, %rd1;
	sub.s32 	%r16, %r1, %r4;
	sub.s32 	%r17, %r15, %r5;
	mul.lo.s32 	%r18, %r17, %r17;
	mad.lo.s32 	%r19, %r16, %r16, %r18;
	cvt.rn.f32.u32 	%f1, %r19;
	sqrt.rn.f32 	%f2, %f1;
	cvt.rzi.s32.f32 	%r20, %f2;
	sub.s32 	%r21, 255, %r20;
	max.s32 	%r22, %r21, 0;
	min.s32 	%r23, %r22, 255;
	add.s32 	%r24, %r3, %r1;
	mul.wide.s32 	%rd5, %r24, 4;
	add.s64 	%rd6, %rd4, %rd5;
	prmt.b32 	%r25, %r23, 65535, 0x3340U;
	prmt.b32 	%r26, %r23, %r23, 0x3340U;
	prmt.b32 	%r27, %r26, %r25, 0x5410U;
	st.global.u32 	[%rd6], %r27;
	st.local.u32 	[%rd3], %r23;
	mov.u64 	%rd7, $str;
	cvta.global.u64 	%rd8, %rd7;
	{ // callseq 0, 0
	.param .b64 param0;
	st.param.b64 	[param0], %rd8;
	.param .b64 param1;
	st.param.b64 	[param1], %rd2;
	.param .b32 retval0;
	call.uni (retval0), 
	vprintf, 
	(
	param0, 
	param1
	);
	ld.param.b32 	%r28, [retval0];
	} // callseq 0
$L__BB0_2:
	ret;

}


// ===== COMPILED SASS (sm_100) =====

	.target	sm_100

	.elftype	@"ET_EXEC"


//--------------------- .note.nv.tkinfo           --------------------------
	.section	.note.nv.tkinfo,"",@"SHT_NOTE"
	.sectionflags	@"SHF_NOTE_NV_TKINFO"
	.tkinfo
        /*0018*/ 	.word	0x00000002
        /*0030*/ 	.string	""
        /*0030*/ 	.string	"ptxas"
        /*0030*/ 	.string	"Cuda compilation tools, release 13.0, V13.0.88"
        /*0030*/ 	.string	"Build cuda_13.0.r13.0/compiler.36424714_0"
        /*0030*/ 	.string	"-arch sm_100 -m 64 "



//--------------------- .note.nv.cuinfo           --------------------------
	.section	.note.nv.cuinfo,"",@"SHT_NOTE"
	.sectionflags	@"SHF_NOTE_NV_CUINFO"
        /*0018*/ 	.short	0x0002
        /*001a*/ 	.short	0x0064
        /*001c*/ 	.short	0x0082
	.zero		2


//--------------------- .nv.info                  --------------------------
	.section	.nv.info,"",@"SHT_CUDA_INFO"
	.align	4


	//----- nvinfo : EIATTR_REGCOUNT
	.align		4
        /*0000*/ 	.byte	0x04, 0x2f
        /*0002*/ 	.short	(.L_2 - .L_1)
	.align		4
.L_1:
        /*0004*/ 	.word	index@(_Z14distanceKernelP6uchar4ii4int2)
        /*0008*/ 	.word	0x00000018


	//----- nvinfo : EIATTR_FRAME_SIZE
	.align		4
.L_2:
        /*000c*/ 	.byte	0x04, 0x11
        /*000e*/ 	.short	(.L_4 - .L_3)
	.align		4
.L_3:
        /*0010*/ 	.word	index@($__internal_0_$__cuda_sm20_sqrt_rn_f32_slowpath)
        /*0014*/ 	.word	0x00000008


	//----- nvinfo : EIATTR_FRAME_SIZE
	.align		4
.L_4:
        /*0018*/ 	.byte	0x04, 0x11
        /*001a*/ 	.short	(.L_6 - .L_5)
	.align		4
.L_5:
        /*001c*/ 	.word	index@(_Z14distanceKernelP6uchar4ii4int2)
        /*0020*/ 	.word	0x00000008


	//----- nvinfo : EIATTR_MIN_STACK_SIZE
	.align		4
.L_6:
        /*0024*/ 	.byte	0x04, 0x12
        /*0026*/ 	.short	(.L_8 - .L_7)
	.align		4
.L_7:
        /*0028*/ 	.word	index@(_Z14distanceKernelP6uchar4ii4int2)
        /*002c*/ 	.word	0x00000008
.L_8:


//--------------------- .nv.compat                --------------------------
	.section	.nv.compat,"",@"SHT_CUDA_COMPAT_INFO"
	.align	4
        /*0000*/ 	.byte	0x02, 0x09, 0x00, 0x00, 0x02, 0x02, 0x01, 0x00, 0x02, 0x05, 0x05, 0x00, 0x03, 0x07, 0x01, 0x01
        /*0010*/ 	.byte	0x02, 0x03, 0x00, 0x00, 0x02, 0x06, 0x01, 0x00, 0x04, 0x0b, 0x08, 0x00, 0x01, 0x00, 0x00, 0x00
        /*0020*/ 	.byte	0x00, 0x00, 0x00, 0x00


//--------------------- .nv.info._Z14distanceKernelP6uchar4ii4int2 --------------------------
	.section	.nv.info._Z14distanceKernelP6uchar4ii4int2,"",@"SHT_CUDA_INFO"
	.sectionflags	@""
	.align	4


	//----- nvinfo : EIATTR_CUDA_API_VERSION
	.align		4
        /*0000*/ 	.byte	0x04, 0x37
        /*0002*/ 	.short	(.L_10 - .L_9)
.L_9:
        /*0004*/ 	.word	0x00000082


	//----- nvinfo : EIATTR_KPARAM_INFO
	.align		4
.L_10:
        /*0008*/ 	.byte	0x04, 0x17
        /*000a*/ 	.short	(.L_12 - .L_11)
.L_11:
        /*000c*/ 	.word	0x00000000
        /*0010*/ 	.short	0x0003
        /*0012*/ 	.short	0x0010
        /*0014*/ 	.byte	0x00, 0xf0, 0x21, 0x00


	//----- nvinfo : EIATTR_KPARAM_INFO
	.align		4
.L_12:
        /*0018*/ 	.byte	0x04, 0x17
        /*001a*/ 	.short	(.L_14 - .L_13)
.L_13:
        /*001c*/ 	.word	0x00000000
        /*0020*/ 	.short	0x0002
        /*0022*/ 	.short	0x000c
        /*0024*/ 	.byte	0x00, 0xf0, 0x11, 0x00


	//----- nvinfo : EIATTR_KPARAM_INFO
	.align		4
.L_14:
        /*0028*/ 	.byte	0x04, 0x17
        /*002a*/ 	.short	(.L_16 - .L_15)
.L_15:
        /*002c*/ 	.word	0x00000000
        /*0030*/ 	.short	0x0001
        /*0032*/ 	.short	0x0008
        /*0034*/ 	.byte	0x00, 0xf0, 0x11, 0x00


	//----- nvinfo : EIATTR_KPARAM_INFO
	.align		4
.L_16:
        /*0038*/ 	.byte	0x04, 0x17
        /*003a*/ 	.short	(.L_18 - .L_17)
.L_17:
        /*003c*/ 	.word	0x00000000
        /*0040*/ 	.short	0x0000
        /*0042*/ 	.short	0x0000
        /*0044*/ 	.byte	0x00, 0xf5, 0x21, 0x00


	//----- nvinfo : EIATTR_SPARSE_MMA_MASK
	.align		4
.L_18:
        /*0048*/ 	.byte	0x03, 0x50
        /*004a*/ 	.short	0x0000


	//----- nvinfo : EIATTR_MAXREG_COUNT
	.align		4
        /*004c*/ 	.byte	0x03, 0x1b
        /*004e*/ 	.short	0x00ff


	//----- nvinfo : EIATTR_EXTERNS
	.align		4
        /*0050*/ 	.byte	0x04, 0x0f
        /*0052*/ 	.short	(.L_20 - .L_19)


	//   ....[0]....
	.align		4
.L_19:
        /*0054*/ 	.word	index@(vprintf)


	//----- nvinfo : EIATTR_MERCURY_ISA_VERSION
	.align		4
.L_20:
        /*0058*/ 	.byte	0x03, 0x5f
        /*005a*/ 	.short	0x0101


	//----- nvinfo : EIATTR_VRC_CTA_INIT_COUNT
	.align		4
        /*005c*/ 	.byte	0x02, 0x4a
	.zero		1
	.zero		1


	//----- nvinfo : EIATTR_SYSCALL_OFFSETS
	.align		4
        /*0060*/ 	.byte	0x04, 0x46
        /*0062*/ 	.short	(.L_22 - .L_21)


	//   ....[0]....
.L_21:
        /*0064*/ 	.word	0x000003d0


	//----- nvinfo : EIATTR_EXIT_INSTR_OFFSETS
	.align		4
.L_22:
        /*0068*/ 	.byte	0x04, 0x1c
        /*006a*/ 	.short	(.L_24 - .L_23)


	//   ....[0]....
.L_23:
        /*006c*/ 	.word	0x00000110


	//   ....[1]....
        /*0070*/ 	.word	0x000003e0


	//----- nvinfo : EIATTR_CRS_STACK_SIZE
	.align		4
.L_24:
        /*0074*/ 	.byte	0x04, 0x1e
        /*0076*/ 	.short	(.L_26 - .L_25)
.L_25:
        /*0078*/ 	.word	0x00000000


	//----- nvinfo : EIATTR_CBANK_PARAM_SIZE
	.align		4
.L_26:
        /*007c*/ 	.byte	0x03, 0x19
        /*007e*/ 	.short	0x0018


	//----- nvinfo : EIATTR_PARAM_CBANK
	.align		4
        /*0080*/ 	.byte	0x04, 0x0a
        /*0082*/ 	.short	(.L_28 - .L_27)
	.align		4
.L_27:
        /*0084*/ 	.word	index@(.nv.constant0._Z14distanceKernelP6uchar4ii4int2)
        /*0088*/ 	.short	0x0380
        /*008a*/ 	.short	0x0018


	//----- nvinfo : EIATTR_SW_WAR
	.align		4
.L_28:
        /*008c*/ 	.byte	0x04, 0x36
        /*008e*/ 	.short	(.L_30 - .L_29)
.L_29:
        /*0090*/ 	.word	0x00000008
.L_30:


//--------------------- .nv.callgraph             --------------------------
	.section	.nv.callgraph,"",@"SHT_CUDA_CALLGRAPH"
	.align	4
	.sectionentsize	8
	.align		4
        /*0000*/ 	.word	0x00000000
	.align		4
        /*0004*/ 	.word	0xffffffff
	.align		4
        /*0008*/ 	.word	index@(_Z14distanceKernelP6uchar4ii4int2)
	.align		4
        /*000c*/ 	.word	index@(vprintf)
	.align		4
        /*0010*/ 	.word	0x00000000
	.align		4
        /*0014*/ 	.word	0xfffffffe
	.align		4
        /*0018*/ 	.word	0x00000000
	.align		4
        /*001c*/ 	.word	0xfffffffd
	.align		4
        /*0020*/ 	.word	0x00000000
	.align		4
        /*0024*/ 	.word	0xfffffffc


//--------------------- .nv.constant4             --------------------------
	.section	.nv.constant4,"a",@progbits
	.align	8
	.align		8
.nv.constant4:
        /*0000*/ 	.dword	vprintf
	.align		8
        /*0008*/ 	.dword	$str


//--------------------- .text._Z14distanceKernelP6uchar4ii4int2 --------------------------
	.section	.text._Z14distanceKernelP6uchar4ii4int2,"ax",@progbits
	.align	128
        .global         _Z14distanceKernelP6uchar4ii4int2
        .type           _Z14distanceKernelP6uchar4ii4int2,@function
        .size           _Z14distanceKernelP6uchar4ii4int2,(.L_x_7 - _Z14distanceKernelP6uchar4ii4int2)
        .other          _Z14distanceKernelP6uchar4ii4int2,@"STO_CUDA_ENTRY STV_DEFAULT"
_Z14distanceKernelP6uchar4ii4int2:
.text._Z14distanceKernelP6uchar4ii4int2:
[----:B------:R-:W0:Y:S01]  /*0000*/  LDC R1, c[0x0][0x37c] ;  /* 0x0000df00ff017b82 */ /* 0x000e220000000800 */
[----:B------:R-:W1:Y:S01]  /*0010*/  S2R R5, SR_TID.Y ;  /* 0x0000000000057919 */ /* 0x000e620000002200 */
[----:B------:R-:W2:Y:S06]  /*0020*/  LDCU UR5, c[0x0][0x2fc] ;  /* 0x00005f80ff0577ac */ /* 0x000eac0008000800 */
[----:B------:R-:W3:Y:S01]  /*0030*/  LDC R3, c[0x0][0x360] ;  /* 0x0000d800ff037b82 */ /* 0x000ee20000000800 */
[----:B0-----:R-:W-:Y:S01]  /*0040*/  IADD3 R1, PT, PT, R1, -0x8, RZ ;  /* 0xfffffff801017810 */ /* 0x001fe20007ffe0ff */
[----:B------:R-:W3:Y:S01]  /*0050*/  S2R R0, SR_TID.X ;  /* 0x0000000000007919 */ /* 0x000ee20000002100 */
[----:B------:R-:W0:Y:S01]  /*0060*/  LDCU.64 UR8, c[0x0][0x388] ;  /* 0x00007100ff0877ac */ /* 0x000e220008000a00 */
[----:B------:R-:W4:Y:S04]  /*0070*/  LDCU UR4, c[0x0][0x2f8] ;  /* 0x00005f00ff0477ac */ /* 0x000f280008000800 */
[----:B------:R-:W1:Y:S08]  /*0080*/  S2UR UR7, SR_CTAID.Y ;  /* 0x00000000000779c3 */ /* 0x000e700000002600 */
[----:B------:R-:W1:Y:S08]  /*0090*/  LDC R2, c[0x0][0x364] ;  /* 0x0000d900ff027b82 */ /* 0x000e700000000800 */
[----:B------:R-:W3:Y:S01]  /*00a0*/  S2UR UR6, SR_CTAID.X ;  /* 0x00000000000679c3 */ /* 0x000ee20000002500 */
[----:B----4-:R-:W-:-:S04]  /*00b0*/  IADD3 R6, P1, PT, R1, UR4, RZ ;  /* 0x0000000401067c10 */ /* 0x010fc8000ff3e0ff */
[----:B--2---:R-:W-:Y:S01]  /*00c0*/  IADD3.X R7, PT, PT, RZ, UR5, RZ, P1, !PT ;  /* 0x00000005ff077c10 */ /* 0x004fe20008ffe4ff */
[----:B-1----:R-:W-:-:S05]  /*00d0*/  IMAD R2, R2, UR7, R5 ;  /* 0x0000000702027c24 */ /* 0x002fca000f8e0205 */
[----:B0-----:R-:W-:Y:S01]  /*00e0*/  ISETP.GE.AND P0, PT, R2, UR9, PT ;  /* 0x0000000902007c0c */ /* 0x001fe2000bf06270 */
[----:B---3--:R-:W-:-:S05]  /*00f0*/  IMAD R3, R3, UR6, R0 ;  /* 0x0000000603037c24 */ /* 0x008fca000f8e0200 */
[----:B------:R-:W-:-:S13]  /*0100*/  ISETP.GE.OR P0, PT, R3, UR8, P0 ;  /* 0x0000000803007c0c */ /* 0x000fda0008706670 */
[----:B------:R-:W-:Y:S05]  /*0110*/  @P0 EXIT ;  /* 0x000000000000094d */ /* 0x000fea0003800000 */
[----:B------:R-:W0:Y:S01]  /*0120*/  LDCU.64 UR4, c[0x0][0x390] ;  /* 0x00007200ff0477ac */ /* 0x000e220008000a00 */
[----:B------:R-:W-:Y:S01]  /*0130*/  BSSY.RECONVERGENT B0, `(.L_x_0) ;  /* 0x0000014000007945 */ /* 0x000fe20003800200 */
[----:B0-----:R-:W-:Y:S01]  /*0140*/  VIADD R4, R2, -UR5 ;  /* 0x8000000502047c36 */ /* 0x001fe20008000000 */
[----:B------:R-:W-:Y:S01]  /*0150*/  IADD3 R0, PT, PT, R3, -UR4, RZ ;  /* 0x8000000403007c10 */ /* 0x000fe2000fffe0ff */
[----:B------:R-:W0:Y:S02]  /*0160*/  LDCU.64 UR4, c[0x0][0x358] ;  /* 0x00006b00ff0477ac */ /* 0x000e240008000a00 */
[----:B------:R-:W-:-:S04]  /*0170*/  IMAD R5, R4, R4, RZ ;  /* 0x0000000404057224 */ /* 0x000fc800078e02ff */
[----:B------:R-:W-:-:S05]  /*0180*/  IMAD R5, R0, R0, R5 ;  /* 0x0000000000057224 */ /* 0x000fca00078e0205 */
[----:B------:R-:W-:-:S04]  /*0190*/  I2FP.F32.U32 R0, R5 ;  /* 0x0000000500007245 */ /* 0x000fc80000201000 */
[----:B------:R1:W2:Y:S01]  /*01a0*/  MUFU.RSQ R5, R0 ;  /* 0x0000000000057308 */ /* 0x0002a20000001400 */
[----:B------:R-:W-:-:S05]  /*01b0*/  VIADD R4, R0, 0xf3000000 ;  /* 0xf300000000047836 */ /* 0x000fca0000000000 */
[----:B------:R-:W-:-:S13]  /*01c0*/  ISETP.GT.U32.AND P0, PT, R4, 0x727fffff, PT ;  /* 0x727fffff0400780c */ /* 0x000fda0003f04070 */
[----:B012---:R-:W-:Y:S05]  /*01d0*/  @!P0 BRA `(.L_x_1) ;  /* 0x0000000000148947 */ /* 0x007fea0003800000 */
[----:B------:R-:W-:Y:S01]  /*01e0*/  BSSY.RECONVERGENT B1, `(.L_x_2) ;  /* 0x0000003000017945 */ /* 0x000fe20003800200 */
[----:B------:R-:W-:-:S07]  /*01f0*/  MOV R11, 0x210 ;  /* 0x00000210000b7802 */ /* 0x000fce0000000f00 */
[----:B------:R-:W-:Y:S05]  /*0200*/  CALL.REL.NOINC `($__internal_0_$__cuda_sm20_sqrt_rn_f32_slowpath) ;  /* 0x0000000000787944 */ /* 0x000fea0003c00000 */
[----:B------:R-:W-:Y:S05]  /*0210*/  BSYNC.RECONVERGENT B1 ;  /* 0x0000000000017941 */ /* 0x000fea0003800200 */
.L_x_2:
[----:B------:R-:W-:Y:S05]  /*0220*/  BRA `(.L_x_3) ;  /* 0x0000000000107947 */ /* 0x000fea0003800000 */
.L_x_1:
[----:B------:R-:W-:Y:S01]  /*0230*/  FMUL.FTZ R9, R0, R5 ;  /* 0x0000000500097220 */ /* 0x000fe20000410000 */
[----:B------:R-:W-:-:S03]  /*0240*/  FMUL.FTZ R5, R5, 0.5 ;  /* 0x3f00000005057820 */ /* 0x000fc60000410000 */
[----:B------:R-:W-:-:S04]  /*0250*/  FFMA R0, -R9, R9, R0 ;  /* 0x0000000909007223 */ /* 0x000fc80000000100 */
[----:B------:R-:W-:-:S07]  /*0260*/  FFMA R8, R0, R5, R9 ;  /* 0x0000000500087223 */ /* 0x000fce0000000009 */
.L_x_3:
[----:B------:R-:W-:Y:S05]  /*0270*/  BSYNC.RECONVERGENT B0 ;  /* 0x0000000000007941 */ /* 0x000fea0003800200 */
.L_x_0:
[----:B------:R-:W0:Y:S01]  /*0280*/  F2I.TRUNC.NTZ R8, R8 ;  /* 0x0000000800087305 */ /* 0x000e22000020f100 */
[----:B------:R-:W1:Y:S01]  /*0290*/  LDC.64 R4, c[0x0][0x380] ;  /* 0x0000e000ff047b82 */ /* 0x000e620000000a00 */
[----:B------:R-:W2:Y:S01]  /*02a0*/  LDCU UR7, c[0x0][0x388] ;  /* 0x00007100ff0777ac */ /* 0x000ea20008000800 */
[----:B------:R-:W-:Y:S02]  /*02b0*/  UMOV UR6, 0x3340 ;  /* 0x0000334000067882 */ /* 0x000fe40000000000 */
[----:B------:R-:W-:Y:S01]  /*02c0*/  IMAD.U32 R9, RZ, RZ, UR6 ;  /* 0x00000006ff097e24 */ /* 0x000fe2000f8e00ff */
[----:B0-----:R-:W-:Y:S02]  /*02d0*/  IADD3 R0, PT, PT, -R8, RZ, RZ ;  /* 0x000000ff08007210 */ /* 0x001fe40007ffe1ff */
[----:B------:R-:W-:Y:S02]  /*02e0*/  MOV R8, 0x0 ;  /* 0x0000000000087802 */ /* 0x000fe40000000f00 */
[----:B------:R-:W-:Y:S01]  /*02f0*/  VIADDMNMX R0, R0, 0xff, RZ, !PT ;  /* 0x000000ff00007846 */ /* 0x000fe200078001ff */
[----:B--2---:R-:W-:Y:S01]  /*0300*/  IMAD R3, R2, UR7, R3 ;  /* 0x0000000702037c24 */ /* 0x004fe2000f8e0203 */
[----:B------:R-:W0:Y:S02]  /*0310*/  LDCU.64 UR6, c[0x4][0x8] ;  /* 0x01000100ff0677ac */ /* 0x000e240008000a00 */
[----:B------:R-:W-:Y:S01]  /*0320*/  VIMNMX R0, PT, PT, R0, 0xff, PT ;  /* 0x000000ff00007848 */ /* 0x000fe20003fe0100 */
[----:B-1----:R-:W-:-:S03]  /*0330*/  IMAD.WIDE R2, R3, 0x4, R4 ;  /* 0x0000000403027825 */ /* 0x002fc600078e0204 */
[C---:B------:R-:W-:Y:S01]  /*0340*/  PRMT R9, R0.reuse, R9, 0xffff ;  /* 0x0000ffff00097416 */ /* 0x040fe20000000009 */
[----:B------:R1:W-:Y:S01]  /*0350*/  STL [R1], R0 ;  /* 0x0000000001007387 */ /* 0x0003e20000100800 */
[----:B------:R-:W-:-:S04]  /*0360*/  PRMT R10, R0, 0x3340, R0 ;  /* 0x00003340000a7816 */ /* 0x000fc80000000000 */
[----:B------:R-:W-:Y:S02]  /*0370*/  PRMT R9, R10, 0x5410, R9 ;  /* 0x000054100a097816 */ /* 0x000fe40000000009 */
[----:B------:R1:W2:Y:S03]  /*0380*/  LDC.64 R10, c[0x4][R8] ;  /* 0x01000000080a7b82 */ /* 0x0002a60000000a00 */
[----:B------:R1:W-:Y:S01]  /*0390*/  STG.E desc[UR4][R2.64], R9 ;  /* 0x0000000902007986 */ /* 0x0003e2000c101904 */
[----:B0-----:R-:W-:Y:S01]  /*03a0*/  MOV R4, UR6 ;  /* 0x0000000600047c02 */ /* 0x001fe20008000f00 */
[----:B------:R-:W-:-:S07]  /*03b0*/  IMAD.U32 R5, RZ, RZ, UR7 ;  /* 0x00000007ff057e24 */ /* 0x000fce000f8e00ff */
[----:B------:R-:W-:-:S07]  /*03c0*/  LEPC R20, `(.L_x_4) ;  /* 0x000000001014794e */ /* 0x000fce0000000000 */
[----:B-12---:R-:W-:Y:S05]  /*03d0*/  CALL.ABS.NOINC R10 ;  /* 0x000000000a007343 */ /* 0x006fea0003c00000 */
.L_x_4:
[----:B------:R-:W-:Y:S05]  /*03e0*/  EXIT ;  /* 0x000000000000794d */ /* 0x000fea0003800000 */
        .weak           $__internal_0_$__cuda_sm20_sqrt_rn_f32_slowpath
        .type           $__internal_0_$__cuda_sm20_sqrt_rn_f32_slowpath,@function
        .size           $__internal_0_$__cuda_sm20_sqrt_rn_f32_slowpath,(.L_x_7 - $__internal_0_$__cuda_sm20_sqrt_rn_f32_slowpath)
$__internal_0_$__cuda_sm20_sqrt_rn_f32_slowpath:
[----:B------:R-:W-:-:S13]  /*03f0*/  LOP3.LUT P0, RZ, R0, 0x7fffffff, RZ, 0xc0, !PT ;  /* 0x7fffffff00ff7812 */ /* 0x000fda000780c0ff */
[----:B------:R-:W-:Y:S01]  /*0400*/  @!P0 MOV R4, R0 ;  /* 0x0000000000048202 */ /* 0x000fe20000000f00 */
[----:B------:R-:W-:Y:S06]  /*0410*/  @!P0 BRA `(.L_x_5) ;  /* 0x0000000000408947 */ /* 0x000fec0003800000 */
[----:B------:R-:W-:-:S13]  /*0420*/  FSETP.GEU.FTZ.AND P0, PT, R0, RZ, PT ;  /* 0x000000ff0000720b */ /* 0x000fda0003f1e000 */
[----:B------:R-:W-:Y:S01]  /*0430*/  @!P0 IMAD.MOV.U32 R4, RZ, RZ, 0x7fffffff ;  /* 0x7fffffffff048424 */ /* 0x000fe200078e00ff */
[----:B------:R-:W-:Y:S06]  /*0440*/  @!P0 BRA `(.L_x_5) ;  /* 0x0000000000348947 */ /* 0x000fec0003800000 */
[----:B------:R-:W-:-:S13]  /*0450*/  FSETP.GTU.FTZ.AND P0, PT, |R0|, +INF , PT ;  /* 0x7f8000000000780b */ /* 0x000fda0003f1c200 */
[----:B------:R-:W-:Y:S01]  /*0460*/  @P0 FADD.FTZ R4, R0, 1 ;  /* 0x3f80000000040421 */ /* 0x000fe20000010000 */
[----:B------:R-:W-:Y:S06]  /*0470*/  @P0 BRA `(.L_x_5) ;  /* 0x0000000000280947 */ /* 0x000fec0003800000 */
[----:B------:R-:W-:-:S13]  /*0480*/  FSETP.NEU.FTZ.AND P0, PT, |R0|, +INF , PT ;  /* 0x7f8000000000780b */ /* 0x000fda0003f1d200 */
[----:B------:R-:W-:-:S04]  /*0490*/  @P0 FFMA R5, R0, 1.84467440737095516160e+19, RZ ;  /* 0x5f80000000050823 */ /* 0x000fc800000000ff */
[----:B------:R-:W0:Y:S02]  /*04a0*/  @P0 MUFU.RSQ R4, R5 ;  /* 0x0000000500040308 */ /* 0x000e240000001400 */
[----:B0-----:R-:W-:Y:S01]  /*04b0*/  @P0 FMUL.FTZ R8, R5, R4 ;  /* 0x0000000405080220 */ /* 0x001fe20000410000 */
[----:B------:R-:W-:Y:S01]  /*04c0*/  @P0 FMUL.FTZ R10, R4, 0.5 ;  /* 0x3f000000040a0820 */ /* 0x000fe20000410000 */
[----:B------:R-:W-:Y:S02]  /*04d0*/  @!P0 MOV R4, R0 ;  /* 0x0000000000048202 */ /* 0x000fe40000000f00 */
[----:B------:R-:W-:-:S04]  /*04e0*/  @P0 FADD.FTZ R9, -R8, -RZ ;  /* 0x800000ff08090221 */ /* 0x000fc80000010100 */
[----:B------:R-:W-:-:S04]  /*04f0*/  @P0 FFMA R9, R8, R9, R5 ;  /* 0x0000000908090223 */ /* 0x000fc80000000005 */
[----:B------:R-:W-:-:S04]  /*0500*/  @P0 FFMA R9, R9, R10, R8 ;  /* 0x0000000a09090223 */ /* 0x000fc80000000008 */
[----:B------:R-:W-:-:S07]  /*0510*/  @P0 FMUL.FTZ R4, R9, 2.3283064365386962891e-10 ;  /* 0x2f80000009040820 */ /* 0x000fce0000410000 */
.L_x_5:
[----:B------:R-:W-:Y:S01]  /*0520*/  IMAD.MOV.U32 R8, RZ, RZ, R4 ;  /* 0x000000ffff087224 */ /* 0x000fe200078e0004 */
[----:B------:R-:W-:Y:S01]  /*0530*/  MOV R4, R11 ;  /* 0x0000000b00047202 */ /* 0x000fe20000000f00 */
[----:B------:R-:W-:-:S04]  /*0540*/  IMAD.MOV.U32 R5, RZ, RZ, 0x0 ;  /* 0x00000000ff057424 */ /* 0x000fc800078e00ff */
[----:B------:R-:W-:Y:S05]  /*0550*/  RET.REL.NODEC R4 `(_Z14distanceKernelP6uchar4ii4int2) ;  /* 0xfffffff804a87950 */ /* 0x000fea0003c3ffff */
.L_x_6:
[----:B------:R-:W-:-:S00]  /*0560*/  BRA `(.L_x_6) ;  /* 0xfffffffc00fc7947 */ /* 0x000fc0000383ffff */
[----:B------:R-:W-:-:S00]  /*0570*/  NOP ;  /* 0x0000000000007918 */ /* 0x000fc00000000000 */
        /* <DEDUP_REMOVED lines=8> */
.L_x_7:


//--------------------- .nv.global.init           --------------------------
	.section	.nv.global.init,"aw",@progbits
.nv.global.init:
	.type		$str,@object
	.size		$str,(.L_0 - $str)
$str:
        /*0000*/ 	.byte	0x25, 0x64, 0x0a, 0x00
.L_0:


//--------------------- .nv.shared.reserved.0     --------------------------
	.section	.nv.shared.reserved.0,"aw",@nobits
	.weak		__nv_reservedSMEM_offset_0_alias
	.size		__nv_reservedSMEM_offset_0_alias, 0, 64
	.other		__nv_reservedSMEM_offset_0_alias,@"STO_CUDA_RESERVED_SHARED STV_DEFAULT"
__nv_reservedSMEM_offset_0_alias:
	.zero		0
	.zero		64


//--------------------- .nv.constant0._Z14distanceKernelP6uchar4ii4int2 --------------------------
	.section	.nv.constant0._Z14distanceKernelP6uchar4ii4int2,"a",@progbits
	.sectionflags	@""
	.align	4
.nv.constant0._Z14distanceKernelP6uchar4ii4int2:
	.zero		920


//--------------------- SYMBOLS --------------------------

	.type		.nv.reservedSmem.offset0,@object
	.size		.nv.reservedSmem.offset0,0x4
	.type		vprintf,@function
